//
// Generated by NVIDIA NVVM Compiler
//
// Compiler Build ID: CL-36424714
// Cuda compilation tools, release 13.0, V13.0.88
// Based on NVVM 20.0.0
//

.version 9.0
.target sm_100
.address_size 64

	// .globl	_Z19squaredMatMulKernelPfS_S_i

.visible .entry _Z19squaredMatMulKernelPfS_S_i(
	.param .u64 .ptr .align 1 _Z19squaredMatMulKernelPfS_S_i_param_0,
	.param .u64 .ptr .align 1 _Z19squaredMatMulKernelPfS_S_i_param_1,
	.param .u64 .ptr .align 1 _Z19squaredMatMulKernelPfS_S_i_param_2,
	.param .u32 _Z19squaredMatMulKernelPfS_S_i_param_3
)
{
	.reg .pred 	%p<10>;
	.reg .b32 	%r<40>;
	.reg .b32 	%f<67>;
	.reg .b64 	%rd<67>;

	ld.param.u64 	%rd14, [_Z19squaredMatMulKernelPfS_S_i_param_0];
	ld.param.u64 	%rd15, [_Z19squaredMatMulKernelPfS_S_i_param_1];
	ld.param.u32 	%r18, [_Z19squaredMatMulKernelPfS_S_i_param_3];
	cvta.to.global.u64 	%rd1, %rd15;
	cvta.to.global.u64 	%rd2, %rd14;
	mov.u32 	%r19, %ntid.x;
	mov.u32 	%r20, %ctaid.x;
	mov.u32 	%r21, %tid.x;
	mad.lo.s32 	%r1, %r19, %r20, %r21;
	mov.u32 	%r22, %ntid.y;
	mov.u32 	%r23, %ctaid.y;
	mov.u32 	%r24, %tid.y;
	mad.lo.s32 	%r2, %r22, %r23, %r24;
	max.s32 	%r25, %r2, %r1;
	setp.ge.s32 	%p1, %r25, %r18;
	@%p1 bra 	$L__BB0_13;
	mul.lo.s32 	%r3, %r18, %r2;
	and.b32  	%r4, %r18, 7;
	setp.lt.u32 	%p2, %r18, 8;
	mov.f32 	%f66, 0f00000000;
	mov.b32 	%r38, 0;
	@%p2 bra 	$L__BB0_4;
	and.b32  	%r38, %r18, 2147483640;
	neg.s32 	%r36, %r38;
	mul.wide.s32 	%rd16, %r18, 4;
	add.s64 	%rd3, %rd1, %rd16;
	shl.b32 	%r7, %r18, 3;
	mul.wide.s32 	%rd17, %r18, 8;
	add.s64 	%rd4, %rd1, %rd17;
	mul.wide.s32 	%rd18, %r18, 12;
	add.s64 	%rd5, %rd1, %rd18;
	mul.wide.s32 	%rd19, %r18, 16;
	add.s64 	%rd6, %rd1, %rd19;
	mul.wide.s32 	%rd20, %r18, 20;
	add.s64 	%rd7, %rd1, %rd20;
	mul.wide.s32 	%rd21, %r18, 24;
	add.s64 	%rd8, %rd1, %rd21;
	mul.wide.s32 	%rd22, %r18, 28;
	add.s64 	%rd9, %rd1, %rd22;
	mul.wide.u32 	%rd23, %r3, 4;
	add.s64 	%rd24, %rd23, %rd2;
	add.s64 	%rd66, %rd24, 16;
	mov.f32 	%f66, 0f00000000;
	mov.u32 	%r35, %r1;
$L__BB0_3:
	.pragma "nounroll";
	mul.wide.s32 	%rd25, %r35, 4;
	add.s64 	%rd26, %rd3, %rd25;
	add.s64 	%rd27, %rd4, %rd25;
	add.s64 	%rd28, %rd5, %rd25;
	add.s64 	%rd29, %rd6, %rd25;
	add.s64 	%rd30, %rd7, %rd25;
	add.s64 	%rd31, %rd8, %rd25;
	add.s64 	%rd32, %rd9, %rd25;
	add.s64 	%rd33, %rd1, %rd25;
	ld.global.f32 	%f16, [%rd66+-16];
	ld.global.f32 	%f17, [%rd33];
	fma.rn.f32 	%f18, %f16, %f17, %f66;
	ld.global.f32 	%f19, [%rd66+-12];
	ld.global.f32 	%f20, [%rd26];
	fma.rn.f32 	%f21, %f19, %f20, %f18;
	ld.global.f32 	%f22, [%rd66+-8];
	ld.global.f32 	%f23, [%rd27];
	fma.rn.f32 	%f24, %f22, %f23, %f21;
	ld.global.f32 	%f25, [%rd66+-4];
	ld.global.f32 	%f26, [%rd28];
	fma.rn.f32 	%f27, %f25, %f26, %f24;
	ld.global.f32 	%f28, [%rd66];
	ld.global.f32 	%f29, [%rd29];
	fma.rn.f32 	%f30, %f28, %f29, %f27;
	ld.global.f32 	%f31, [%rd66+4];
	ld.global.f32 	%f32, [%rd30];
	fma.rn.f32 	%f33, %f31, %f32, %f30;
	ld.global.f32 	%f34, [%rd66+8];
	ld.global.f32 	%f35, [%rd31];
	fma.rn.f32 	%f36, %f34, %f35, %f33;
	ld.global.f32 	%f37, [%rd66+12];
	ld.global.f32 	%f38, [%rd32];
	fma.rn.f32 	%f66, %f37, %f38, %f36;
	add.s32 	%r36, %r36, 8;
	add.s32 	%r35, %r35, %r7;
	add.s64 	%rd66, %rd66, 32;
	setp.ne.s32 	%p3, %r36, 0;
	@%p3 bra 	$L__BB0_3;
$L__BB0_4:
	setp.eq.s32 	%p4, %r4, 0;
	@%p4 bra 	$L__BB0_12;
	and.b32  	%r13, %r18, 3;
	setp.lt.u32 	%p5, %r4, 4;
	@%p5 bra 	$L__BB0_7;
	add.s32 	%r27, %r38, %r3;
	mul.wide.u32 	%rd34, %r27, 4;
	add.s64 	%rd35, %rd2, %rd34;
	ld.global.f32 	%f40, [%rd35];
	mad.lo.s32 	%r28, %r38, %r18, %r1;
	mul.wide.s32 	%rd36, %r28, 4;
	add.s64 	%rd37, %rd1, %rd36;
	ld.global.f32 	%f41, [%rd37];
	fma.rn.f32 	%f42, %f40, %f41, %f66;
	cvt.u64.u32 	%rd38, %r3;
	cvt.u64.u32 	%rd39, %r38;
	add.s64 	%rd40, %rd39, %rd38;
	shl.b64 	%rd41, %rd40, 2;
	add.s64 	%rd42, %rd2, %rd41;
	ld.global.f32 	%f43, [%rd42+4];
	mul.wide.s32 	%rd43, %r18, 4;
	add.s64 	%rd44, %rd37, %rd43;
	ld.global.f32 	%f44, [%rd44];
	fma.rn.f32 	%f45, %f43, %f44, %f42;
	ld.global.f32 	%f46, [%rd42+8];
	add.s64 	%rd45, %rd44, %rd43;
	ld.global.f32 	%f47, [%rd45];
	fma.rn.f32 	%f48, %f46, %f47, %f45;
	ld.global.f32 	%f49, [%rd42+12];
	add.s64 	%rd46, %rd45, %rd43;
	ld.global.f32 	%f50, [%rd46];
	fma.rn.f32 	%f66, %f49, %f50, %f48;
	add.s32 	%r38, %r38, 4;
$L__BB0_7:
	setp.eq.s32 	%p6, %r13, 0;
	@%p6 bra 	$L__BB0_12;
	setp.eq.s32 	%p7, %r13, 1;
	@%p7 bra 	$L__BB0_10;
	add.s32 	%r29, %r38, %r3;
	mul.wide.u32 	%rd47, %r29, 4;
	add.s64 	%rd48, %rd2, %rd47;
	ld.global.f32 	%f52, [%rd48];
	mad.lo.s32 	%r30, %r38, %r18, %r1;
	mul.wide.s32 	%rd49, %r30, 4;
	add.s64 	%rd50, %rd1, %rd49;
	ld.global.f32 	%f53, [%rd50];
	fma.rn.f32 	%f54, %f52, %f53, %f66;
	cvt.u64.u32 	%rd51, %r3;
	cvt.u64.u32 	%rd52, %r38;
	add.s64 	%rd53, %rd52, %rd51;
	shl.b64 	%rd54, %rd53, 2;
	add.s64 	%rd55, %rd2, %rd54;
	ld.global.f32 	%f55, [%rd55+4];
	mul.wide.s32 	%rd56, %r18, 4;
	add.s64 	%rd57, %rd50, %rd56;
	ld.global.f32 	%f56, [%rd57];
	fma.rn.f32 	%f66, %f55, %f56, %f54;
	add.s32 	%r38, %r38, 2;
$L__BB0_10:
	and.b32  	%r31, %r18, 1;
	setp.eq.b32 	%p8, %r31, 1;
	not.pred 	%p9, %p8;
	@%p9 bra 	$L__BB0_12;
	add.s32 	%r32, %r38, %r3;
	mul.wide.u32 	%rd58, %r32, 4;
	add.s64 	%rd59, %rd2, %rd58;
	ld.global.f32 	%f57, [%rd59];
	mad.lo.s32 	%r33, %r38, %r18, %r1;
	mul.wide.s32 	%rd60, %r33, 4;
	add.s64 	%rd61, %rd1, %rd60;
	ld.global.f32 	%f58, [%rd61];
	fma.rn.f32 	%f66, %f57, %f58, %f66;
$L__BB0_12:
	ld.param.u64 	%rd65, [_Z19squaredMatMulKernelPfS_S_i_param_2];
	add.s32 	%r34, %r3, %r1;
	cvta.to.global.u64 	%rd62, %rd65;
	mul.wide.s32 	%rd63, %r34, 4;
	add.s64 	%rd64, %rd62, %rd63;
	st.global.f32 	[%rd64], %f66;
$L__BB0_13:
	ret;

}


// ===== COMPILED SASS (sm_100) =====

	.target	sm_100

	.elftype	@"ET_EXEC"


//--------------------- .note.nv.tkinfo           --------------------------
	.section	.note.nv.tkinfo,"",@"SHT_NOTE"
	.sectionflags	@"SHF_NOTE_NV_TKINFO"
	.tkinfo
        /*0018*/ 	.word	0x00000002
        /*0030*/ 	.string	""
        /*0030*/ 	.string	"ptxas"
        /*0030*/ 	.string	"Cuda compilation tools, release 13.0, V13.0.88"
        /*0030*/ 	.string	"Build cuda_13.0.r13.0/compiler.36424714_0"
        /*0030*/ 	.string	"-arch sm_100 -m 64 "



//--------------------- .note.nv.cuinfo           --------------------------
	.section	.note.nv.cuinfo,"",@"SHT_NOTE"
	.sectionflags	@"SHF_NOTE_NV_CUINFO"
        /*0018*/ 	.short	0x0002
        /*001a*/ 	.short	0x0064
        /*001c*/ 	.short	0x0082
	.zero		2


//--------------------- .nv.info                  --------------------------
	.section	.nv.info,"",@"SHT_CUDA_INFO"
	.align	4


	//----- nvinfo : EIATTR_REGCOUNT
	.align		4
        /*0000*/ 	.byte	0x04, 0x2f
        /*0002*/ 	.short	(.L_1 - .L_0)
	.align		4
.L_0:
        /*0004*/ 	.word	index@(_Z19squaredMatMulKernelPfS_S_i)
        /*0008*/ 	.word	0x0000001e


	//----- nvinfo : EIATTR_FRAME_SIZE
	.align		4
.L_1:
        /*000c*/ 	.byte	0x04, 0x11
        /*000e*/ 	.short	(.L_3 - .L_2)
	.align		4
.L_2:
        /*0010*/ 	.word	index@(_Z19squaredMatMulKernelPfS_S_i)
        /*0014*/ 	.word	0x00000000


	//----- nvinfo : EIATTR_MIN_STACK_SIZE
	.align		4
.L_3:
        /*0018*/ 	.byte	0x04, 0x12
        /*001a*/ 	.short	(.L_5 - .L_4)
	.align		4
.L_4:
        /*001c*/ 	.word	index@(_Z19squaredMatMulKernelPfS_S_i)
        /*0020*/ 	.word	0x00000000
.L_5:


//--------------------- .nv.compat                --------------------------
	.section	.nv.compat,"",@"SHT_CUDA_COMPAT_INFO"
	.align	4
        /*0000*/ 	.byte	0x02, 0x09, 0x00, 0x00, 0x02, 0x02, 0x01, 0x00, 0x02, 0x05, 0x05, 0x00, 0x03, 0x07, 0x01, 0x01
        /*0010*/ 	.byte	0x02, 0x03, 0x00, 0x00, 0x02, 0x06, 0x01, 0x00, 0x04, 0x0b, 0x08, 0x00, 0x09, 0x00, 0x00, 0x00
        /*0020*/ 	.byte	0x00, 0x00, 0x00, 0x00


//--------------------- .nv.info._Z19squaredMatMulKernelPfS_S_i --------------------------
	.section	.nv.info._Z19squaredMatMulKernelPfS_S_i,"",@"SHT_CUDA_INFO"
	.sectionflags	@""
	.align	4


	//----- nvinfo : EIATTR_CUDA_API_VERSION
	.align		4
        /*0000*/ 	.byte	0x04, 0x37
        /*0002*/ 	.short	(.L_7 - .L_6)
.L_6:
        /*0004*/ 	.word	0x00000082


	//----- nvinfo : EIATTR_KPARAM_INFO
	.align		4
.L_7:
        /*0008*/ 	.byte	0x04, 0x17
        /*000a*/ 	.short	(.L_9 - .L_8)
.L_8:
        /*000c*/ 	.word	0x00000000
        /*0010*/ 	.short	0x0003
        /*0012*/ 	.short	0x0018
        /*0014*/ 	.byte	0x00, 0xf0, 0x11, 0x00


	//----- nvinfo : EIATTR_KPARAM_INFO
	.align		4
.L_9:
        /*0018*/ 	.byte	0x04, 0x17
        /*001a*/ 	.short	(.L_11 - .L_10)
.L_10:
        /*001c*/ 	.word	0x00000000
        /*0020*/ 	.short	0x0002
        /*0022*/ 	.short	0x0010
        /*0024*/ 	.byte	0x00, 0xf5, 0x21, 0x00


	//----- nvinfo : EIATTR_KPARAM_INFO
	.align		4
.L_11:
        /*0028*/ 	.byte	0x04, 0x17
        /*002a*/ 	.short	(.L_13 - .L_12)
.L_12:
        /*002c*/ 	.word	0x00000000
        /*0030*/ 	.short	0x0001
        /*0032*/ 	.short	0x0008
        /*0034*/ 	.byte	0x00, 0xf5, 0x21, 0x00


	//----- nvinfo : EIATTR_KPARAM_INFO
	.align		4
.L_13:
        /*0038*/ 	.byte	0x04, 0x17
        /*003a*/ 	.short	(.L_15 - .L_14)
.L_14:
        /*003c*/ 	.word	0x00000000
        /*0040*/ 	.short	0x0000
        /*0042*/ 	.short	0x0000
        /*0044*/ 	.byte	0x00, 0xf5, 0x21, 0x00


	//----- nvinfo : EIATTR_SPARSE_MMA_MASK
	.align		4
.L_15:
        /*0048*/ 	.byte	0x03, 0x50
        /*004a*/ 	.short	0x0000


	//----- nvinfo : EIATTR_MAXREG_COUNT
	.align		4
        /*004c*/ 	.byte	0x03, 0x1b
        /*004e*/ 	.short	0x00ff


	//----- nvinfo : EIATTR_MERCURY_ISA_VERSION
	.align		4
        /*0050*/ 	.byte	0x03, 0x5f
        /*0052*/ 	.short	0x0101


	//----- nvinfo : EIATTR_VRC_CTA_INIT_COUNT
	.align		4
        /*0054*/ 	.byte	0x02, 0x4a
	.zero		1
	.zero		1


	//----- nvinfo : EIATTR_EXIT_INSTR_OFFSETS
	.align		4
        /*0058*/ 	.byte	0x04, 0x1c
        /*005a*/ 	.short	(.L_17 - .L_16)


	//   ....[0]....
.L_16:
        /*005c*/ 	.word	0x000000c0


	//   ....[1]....
        /*0060*/ 	.word	0x00000a90


	//----- nvinfo : EIATTR_CBANK_PARAM_SIZE
	.align		4
.L_17:
        /*0064*/ 	.byte	0x03, 0x19
        /*0066*/ 	.short	0x001c


	//----- nvinfo : EIATTR_PARAM_CBANK
	.align		4
        /*0068*/ 	.byte	0x04, 0x0a
        /*006a*/ 	.short	(.L_19 - .L_18)
	.align		4
.L_18:
        /*006c*/ 	.word	index@(.nv.constant0._Z19squaredMatMulKernelPfS_S_i)
        /*0070*/ 	.short	0x0380
        /*0072*/ 	.short	0x001c


	//----- nvinfo : EIATTR_SW_WAR
	.align		4
.L_19:
        /*0074*/ 	.byte	0x04, 0x36
        /*0076*/ 	.short	(.L_21 - .L_20)
.L_20:
        /*0078*/ 	.word	0x00000008
.L_21:


//--------------------- .nv.callgraph             --------------------------
	.section	.nv.callgraph,"",@"SHT_CUDA_CALLGRAPH"
	.align	4
	.sectionentsize	8
	.align		4
        /*0000*/ 	.word	0x00000000
	.align		4
        /*0004*/ 	.word	0xffffffff
	.align		4
        /*0008*/ 	.word	0x00000000
	.align		4
        /*000c*/ 	.word	0xfffffffe
	.align		4
        /*0010*/ 	.word	0x00000000
	.align		4
        /*0014*/ 	.word	0xfffffffd
	.align		4
        /*0018*/ 	.word	0x00000000
	.align		4
        /*001c*/ 	.word	0xfffffffc


//--------------------- .text._Z19squaredMatMulKernelPfS_S_i --------------------------
	.section	.text._Z19squaredMatMulKernelPfS_S_i,"ax",@progbits
	.align	128
        .global         _Z19squaredMatMulKernelPfS_S_i
        .type           _Z19squaredMatMulKernelPfS_S_i,@function
        .size           _Z19squaredMatMulKernelPfS_S_i,(.L_x_5 - _Z19squaredMatMulKernelPfS_S_i)
        .other          _Z19squaredMatMulKernelPfS_S_i,@"STO_CUDA_ENTRY STV_DEFAULT"
_Z19squaredMatMulKernelPfS_S_i:
.text._Z19squaredMatMulKernelPfS_S_i:
[----:B------:R-:W-:Y:S01]  /*0000*/  LDC R1, c[0x0][0x37c] ;  /* 0x0000df00ff017b82 */ /* 0x000fe20000000800 */
[----:B------:R-:W0:Y:S01]  /*0010*/  S2R R0, SR_CTAID.X ;  /* 0x0000000000007919 */ /* 0x000e220000002500 */
[----:B------:R-:W0:Y:S01]  /*0020*/  LDCU UR4, c[0x0][0x360] ;  /* 0x00006c00ff0477ac */ /* 0x000e220008000800 */
[----:B------:R-:W0:Y:S01]  /*0030*/  S2R R3, SR_TID.X ;  /* 0x0000000000037919 */ /* 0x000e220000002100 */
[----:B------:R-:W1:Y:S01]  /*0040*/  LDCU UR5, c[0x0][0x364] ;  /* 0x00006c80ff0577ac */ /* 0x000e620008000800 */
[----:B------:R-:W1:Y:S01]  /*0050*/  S2R R13, SR_CTAID.Y ;  /* 0x00000000000d7919 */ /* 0x000e620000002600 */
[----:B------:R-:W2:Y:S01]  /*0060*/  LDCU UR20, c[0x0][0x398] ;  /* 0x00007300ff1477ac */ /* 0x000ea20008000800 */
[----:B------:R-:W1:Y:S01]  /*0070*/  S2R R2, SR_TID.Y ;  /* 0x0000000000027919 */ /* 0x000e620000002200 */
[----:B0-----:R-:W-:Y:S02]  /*0080*/  IMAD R0, R0, UR4, R3 ;  /* 0x0000000400007c24 */ /* 0x001fe4000f8e0203 */
[----:B-1----:R-:W-:-:S05]  /*0090*/  IMAD R13, R13, UR5, R2 ;  /* 0x000000050d0d7c24 */ /* 0x002fca000f8e0202 */
[----:B------:R-:W-:-:S04]  /*00a0*/  VIMNMX R2, PT, PT, R0, R13, !PT ;  /* 0x0000000d00027248 */ /* 0x000fc80007fe0100 */
[----:B--2---:R-:W-:-:S13]  /*00b0*/  ISETP.GE.AND P0, PT, R2, UR20, PT ;  /* 0x0000001402007c0c */ /* 0x004fda000bf06270 */
[----:B------:R-:W-:Y:S05]  /*00c0*/  @P0 EXIT ;  /* 0x000000000000094d */ /* 0x000fea0003800000 */
[----:B------:R-:W-:Y:S01]  /*00d0*/  UISETP.GE.U32.AND UP0, UPT, UR20, 0x8, UPT ;  /* 0x000000081400788c */ /* 0x000fe2000bf06070 */
[----:B------:R-:W-:Y:S02]  /*00e0*/  HFMA2 R12, -RZ, RZ, 0, 0 ;  /* 0x00000000ff0c7431 */ /* 0x000fe400000001ff */
[----:B------:R-:W-:Y:S01]  /*00f0*/  IMAD R13, R13, UR20, RZ ;  /* 0x000000140d0d7c24 */ /* 0x000fe2000f8e02ff */
[----:B------:R-:W-:Y:S01]  /*0100*/  UMOV UR4, URZ ;  /* 0x000000ff00047c82 */ /* 0x000fe20008000000 */
[----:B------:R-:W0:Y:S04]  /*0110*/  LDCU.64 UR18, c[0x0][0x358] ;  /* 0x00006b00ff1277ac */ /* 0x000e280008000a00 */
[----:B------:R-:W-:Y:S05]  /*0120*/  BRA.U !UP0, `(.L_x_0) ;  /* 0x0000000508047547 */ /* 0x000fea000b800000 */
[----:B------:R-:W1:Y:S01]  /*0130*/  LDCU.128 UR24, c[0x0][0x380] ;  /* 0x00007000ff1877ac */ /* 0x000e620008000c00 */
[----:B------:R-:W-:Y:S02]  /*0140*/  MOV R12, RZ ;  /* 0x000000ff000c7202 */ /* 0x000fe40000000f00 */
[----:B------:R-:W-:Y:S01]  /*0150*/  MOV R14, R0 ;  /* 0x00000000000e7202 */ /* 0x000fe20000000f00 */
[----:B------:R-:W-:-:S04]  /*0160*/  ULOP3.LUT UR4, UR20, 0x7ffffff8, URZ, 0xc0, !UPT ;  /* 0x7ffffff814047892 */ /* 0x000fc8000f8ec0ff */
[----:B------:R-:W-:Y:S01]  /*0170*/  UIADD3 UR5, UPT, UPT, -UR4, URZ, URZ ;  /* 0x000000ff04057290 */ /* 0x000fe2000fffe1ff */
[----:B-1----:R-:W-:Y:S01]  /*0180*/  MOV R2, UR24 ;  /* 0x0000001800027c02 */ /* 0x002fe20008000f00 */
[----:B------:R-:W-:Y:S01]  /*0190*/  UIMAD.WIDE UR6, UR20, 0x8, UR26 ;  /* 0x00000008140678a5 */ /* 0x000fe2000f8e021a */
[----:B------:R-:W-:Y:S01]  /*01a0*/  MOV R3, UR25 ;  /* 0x0000001900037c02 */ /* 0x000fe20008000f00 */
[----:B------:R-:W-:Y:S02]  /*01b0*/  UIMAD.WIDE UR8, UR20, 0xc, UR26 ;  /* 0x0000000c140878a5 */ /* 0x000fe4000f8e021a */
[----:B------:R-:W-:Y:S01]  /*01c0*/  UIMAD.WIDE UR10, UR20, 0x10, UR26 ;  /* 0x00000010140a78a5 */ /* 0x000fe2000f8e021a */
[----:B------:R-:W-:Y:S01]  /*01d0*/  IMAD.WIDE.U32 R2, R13, 0x4, R2 ;  /* 0x000000040d027825 */ /* 0x000fe200078e0002 */
[----:B------:R-:W-:Y:S02]  /*01e0*/  UIMAD.WIDE UR12, UR20, 0x14, UR26 ;  /* 0x00000014140c78a5 */ /* 0x000fe4000f8e021a */
[----:B------:R-:W-:Y:S01]  /*01f0*/  UIMAD.WIDE UR14, UR20, 0x18, UR26 ;  /* 0x00000018140e78a5 */ /* 0x000fe2000f8e021a */
[----:B------:R-:W-:Y:S01]  /*0200*/  IADD3 R2, P0, PT, R2, 0x10, RZ ;  /* 0x0000001002027810 */ /* 0x000fe20007f1e0ff */
[----:B------:R-:W-:-:S03]  /*0210*/  UIMAD.WIDE UR16, UR20, 0x1c, UR26 ;  /* 0x0000001c141078a5 */ /* 0x000fc6000f8e021a */
[----:B------:R-:W-:-:S09]  /*0220*/  IADD3.X R3, PT, PT, RZ, R3, RZ, P0, !PT ;  /* 0x00000003ff037210 */ /* 0x000fd200007fe4ff */
.L_x_1:
[----:B------:R-:W-:Y:S01]  /*0230*/  UIMAD.WIDE UR22, UR20, 0x4, UR26 ;  /* 0x00000004141678a5 */ /* 0x000fe2000f8e021a */
[----:B------:R-:W-:Y:S02]  /*0240*/  IMAD.MOV.U32 R23, RZ, RZ, 0x4 ;  /* 0x00000004ff177424 */ /* 0x000fe400078e00ff */
[----:B------:R-:W-:Y:S01]  /*0250*/  HFMA2 R11, -RZ, RZ, 0, 2.384185791015625e-07 ;  /* 0x00000004ff0b7431 */ /* 0x000fe200000001ff */
[----:B------:R-:W-:Y:S01]  /*0260*/  MOV R25, 0x4 ;  /* 0x0000000400197802 */ /* 0x000fe20000000f00 */
[----:B0-----:R-:W2:Y:S01]  /*0270*/  LDG.E R21, desc[UR18][R2.64+-0x10] ;  /* 0xfffff01202157981 */ /* 0x001ea2000c1e1900 */
[C---:B------:R-:W-:Y:S01]  /*0280*/  IMAD.WIDE R22, R14.reuse, R23, UR26 ;  /* 0x0000001a0e167e25 */ /* 0x040fe2000f8e0217 */
[----:B------:R-:W-:Y:S02]  /*0290*/  MOV R8, UR22 ;  /* 0x0000001600087c02 */ /* 0x000fe40008000f00 */
[----:B------:R-:W-:Y:S01]  /*02a0*/  MOV R9, UR23 ;  /* 0x0000001700097c02 */ /* 0x000fe20008000f00 */
[----:B------:R-:W3:Y:S02]  /*02b0*/  LDG.E R19, desc[UR18][R2.64+-0xc] ;  /* 0xfffff41202137981 */ /* 0x000ee4000c1e1900 */
[----:B------:R-:W-:-:S02]  /*02c0*/  IMAD.WIDE R8, R14, 0x4, R8 ;  /* 0x000000040e087825 */ /* 0x000fc400078e0208 */
[----:B------:R-:W2:Y:S01]  /*02d0*/  LDG.E R22, desc[UR18][R22.64] ;  /* 0x0000001216167981 */ /* 0x000ea2000c1e1900 */
[----:B------:R-:W-:Y:S01]  /*02e0*/  MOV R5, 0x4 ;  /* 0x0000000400057802 */ /* 0x000fe20000000f00 */
[C---:B------:R-:W-:Y:S02]  /*02f0*/  IMAD.WIDE R24, R14.reuse, R25, UR6 ;  /* 0x000000060e187e25 */ /* 0x040fe4000f8e0219 */
[----:B------:R0:W3:Y:S02]  /*0300*/  LDG.E R20, desc[UR18][R8.64] ;  /* 0x0000001208147981 */ /* 0x0000e4000c1e1900 */
[----:B------:R-:W-:Y:S02]  /*0310*/  IMAD.WIDE R10, R14, R11, UR8 ;  /* 0x000000080e0a7e25 */ /* 0x000fe4000f8e020b */
[----:B------:R-:W4:Y:S04]  /*0320*/  LDG.E R18, desc[UR18][R24.64] ;  /* 0x0000001218127981 */ /* 0x000f28000c1e1900 */
[----:B------:R-:W4:Y:S01]  /*0330*/  LDG.E R17, desc[UR18][R2.64+-0x8] ;  /* 0xfffff81202117981 */ /* 0x000f22000c1e1900 */
[----:B0-----:R-:W-:-:S02]  /*0340*/  HFMA2 R9, -RZ, RZ, 0, 2.384185791015625e-07 ;  /* 0x00000004ff097431 */ /* 0x001fc400000001ff */
[----:B------:R-:W-:Y:S01]  /*0350*/  IMAD.MOV.U32 R7, RZ, RZ, 0x4 ;  /* 0x00000004ff077424 */ /* 0x000fe200078e00ff */
[----:B------:R0:W5:Y:S01]  /*0360*/  LDG.E R16, desc[UR18][R10.64] ;  /* 0x000000120a107981 */ /* 0x000162000c1e1900 */
[----:B------:R-:W-:-:S03]  /*0370*/  IMAD.WIDE R4, R14, R5, UR10 ;  /* 0x0000000a0e047e25 */ /* 0x000fc6000f8e0205 */
[----:B------:R-:W5:Y:S01]  /*0380*/  LDG.E R15, desc[UR18][R2.64+-0x4] ;  /* 0xfffffc12020f7981 */ /* 0x000f62000c1e1900 */
[C---:B------:R-:W-:Y:S01]  /*0390*/  IMAD.WIDE R6, R14.reuse, R7, UR12 ;  /* 0x0000000c0e067e25 */ /* 0x040fe2000f8e0207 */
[----:B------:R-:W-:Y:S02]  /*03a0*/  MOV R27, 0x4 ;  /* 0x00000004001b7802 */ /* 0x000fe40000000f00 */
[----:B------:R1:W5:Y:S01]  /*03b0*/  LDG.E R4, desc[UR18][R4.64] ;  /* 0x0000001204047981 */ /* 0x000362000c1e1900 */
[----:B------:R-:W-:-:S03]  /*03c0*/  IMAD.WIDE R8, R14, R9, UR14 ;  /* 0x0000000e0e087e25 */ /* 0x000fc6000f8e0209 */
[----:B------:R-:W5:Y:S01]  /*03d0*/  LDG.E R23, desc[UR18][R2.64] ;  /* 0x0000001202177981 */ /* 0x000f62000c1e1900 */
[----:B0-----:R-:W-:-:S03]  /*03e0*/  IMAD.WIDE R10, R14, R27, UR16 ;  /* 0x000000100e0a7e25 */ /* 0x001fc6000f8e021b */
[----:B------:R-:W5:Y:S04]  /*03f0*/  LDG.E R7, desc[UR18][R6.64] ;  /* 0x0000001206077981 */ /* 0x000f68000c1e1900 */
[----:B------:R-:W5:Y:S04]  /*0400*/  LDG.E R24, desc[UR18][R2.64+0x4] ;  /* 0x0000041202187981 */ /* 0x000f68000c1e1900 */
[----:B------:R-:W5:Y:S04]  /*0410*/  LDG.E R8, desc[UR18][R8.64] ;  /* 0x0000001208087981 */ /* 0x000f68000c1e1900 */
[----:B------:R-:W5:Y:S04]  /*0420*/  LDG.E R25, desc[UR18][R2.64+0x8] ;  /* 0x0000081202197981 */ /* 0x000f68000c1e1900 */
[----:B------:R-:W5:Y:S04]  /*0430*/  LDG.E R10, desc[UR18][R10.64] ;  /* 0x000000120a0a7981 */ /* 0x000f68000c1e1900 */
[----:B------:R0:W5:Y:S01]  /*0440*/  LDG.E R27, desc[UR18][R2.64+0xc] ;  /* 0x00000c12021b7981 */ /* 0x000162000c1e1900 */
[----:B------:R-:W-:-:S04]  /*0450*/  UIADD3 UR5, UPT, UPT, UR5, 0x8, URZ ;  /* 0x0000000805057890 */ /* 0x000fc8000fffe0ff */
[----:B------:R-:W-:Y:S01]  /*0460*/  UISETP.NE.AND UP0, UPT, UR5, URZ, UPT ;  /* 0x000000ff0500728c */ /* 0x000fe2000bf05270 */
[----:B-1----:R-:W-:Y:S02]  /*0470*/  MOV R5, UR20 ;  /* 0x0000001400057c02 */ /* 0x002fe40008000f00 */
[----:B0-----:R-:W-:Y:S02]  /*0480*/  IADD3 R2, P0, PT, R2, 0x20, RZ ;  /* 0x0000002002027810 */ /* 0x001fe40007f1e0ff */
[----:B------:R-:W-:Y:S02]  /*0490*/  LEA R14, R5, R14, 0x3 ;  /* 0x0000000e050e7211 */ /* 0x000fe400078e18ff */
[----:B------:R-:W-:Y:S01]  /*04a0*/  IADD3.X R3, PT, PT, RZ, R3, RZ, P0, !PT ;  /* 0x00000003ff037210 */ /* 0x000fe200007fe4ff */
[----:B--2---:R-:W-:-:S04]  /*04b0*/  FFMA R22, R21, R22, R12 ;  /* 0x0000001615167223 */ /* 0x004fc8000000000c */
[----:B---3--:R-:W-:-:S04]  /*04c0*/  FFMA R20, R19, R20, R22 ;  /* 0x0000001413147223 */ /* 0x008fc80000000016 */
[----:B----4-:R-:W-:-:S04]  /*04d0*/  FFMA R18, R17, R18, R20 ;  /* 0x0000001211127223 */ /* 0x010fc80000000014 */
[----:B-----5:R-:W-:-:S04]  /*04e0*/  FFMA R16, R15, R16, R18 ;  /* 0x000000100f107223 */ /* 0x020fc80000000012 */
[----:B------:R-:W-:-:S04]  /*04f0*/  FFMA R23, R23, R4, R16 ;  /* 0x0000000417177223 */ /* 0x000fc80000000010 */
[----:B------:R-:W-:-:S04]  /*0500*/  FFMA R24, R24, R7, R23 ;  /* 0x0000000718187223 */ /* 0x000fc80000000017 */
[----:B------:R-:W-:-:S04]  /*0510*/  FFMA R8, R25, R8, R24 ;  /* 0x0000000819087223 */ /* 0x000fc80000000018 */
[----:B------:R-:W-:Y:S01]  /*0520*/  FFMA R12, R27, R10, R8 ;  /* 0x0000000a1b0c7223 */ /* 0x000fe20000000008 */
[----:B------:R-:W-:Y:S06]  /*0530*/  BRA.U UP0, `(.L_x_1) ;  /* 0xfffffffd003c7547 */ /* 0x000fec000b83ffff */
.L_x_0:
[----:B------:R-:W-:-:S04]  /*0540*/  ULOP3.LUT UR6, UR20, 0x7, URZ, 0xc0, !UPT ;  /* 0x0000000714067892 */ /* 0x000fc8000f8ec0ff */
[----:B------:R-:W-:-:S09]  /*0550*/  UISETP.NE.AND UP0, UPT, UR6, URZ, UPT ;  /* 0x000000ff0600728c */ /* 0x000fd2000bf05270 */
[----:B------:R-:W-:Y:S05]  /*0560*/  BRA.U !UP0, `(.L_x_2) ;  /* 0x0000000508387547 */ /* 0x000fea000b800000 */
[----:B------:R-:W-:Y:S02]  /*0570*/  UISETP.GE.U32.AND UP0, UPT, UR6, 0x4, UPT ;  /* 0x000000040600788c */ /* 0x000fe4000bf06070 */
[----:B------:R-:W-:-:S04]  /*0580*/  ULOP3.LUT UR5, UR20, 0x3, URZ, 0xc0, !UPT ;  /* 0x0000000314057892 */ /* 0x000fc8000f8ec0ff */
[----:B------:R-:W-:-:S03]  /*0590*/  UISETP.NE.AND UP1, UPT, UR5, URZ, UPT ;  /* 0x000000ff0500728c */ /* 0x000fc6000bf25270 */
[----:B------:R-:W-:Y:S08]  /*05a0*/  BRA.U !UP0, `(.L_x_3) ;  /* 0x00000001087c7547 */ /* 0x000ff0000b800000 */
[----:B------:R-:W1:Y:S01]  /*05b0*/  LDC.64 R6, c[0x0][0x388] ;  /* 0x0000e200ff067b82 */ /* 0x000e620000000a00 */
[----:B------:R-:W2:Y:S01]  /*05c0*/  LDCU.64 UR6, c[0x0][0x380] ;  /* 0x00007000ff0677ac */ /* 0x000ea20008000a00 */
[----:B------:R-:W-:Y:S01]  /*05d0*/  IMAD.U32 R9, RZ, RZ, UR4 ;  /* 0x00000004ff097e24 */ /* 0x000fe2000f8e00ff */
[C---:B------:R-:W-:Y:S02]  /*05e0*/  IADD3 R3, PT, PT, R13.reuse, UR4, RZ ;  /* 0x000000040d037c10 */ /* 0x040fe4000fffe0ff */
[----:B------:R-:W-:Y:S01]  /*05f0*/  IADD3 R10, P0, PT, R13, UR4, RZ ;  /* 0x000000040d0a7c10 */ /* 0x000fe2000ff1e0ff */
[----:B------:R-:W-:Y:S01]  /*0600*/  IMAD R9, R9, UR20, R0 ;  /* 0x0000001409097c24 */ /* 0x000fe2000f8e0200 */
[----:B------:R-:W-:Y:S01]  /*0610*/  MOV R11, UR20 ;  /* 0x00000014000b7c02 */ /* 0x000fe20008000f00 */
[----:B------:R-:W3:Y:S01]  /*0620*/  LDC.64 R4, c[0x0][0x380] ;  /* 0x0000e000ff047b82 */ /* 0x000ee20000000a00 */
[----:B------:R-:W-:Y:S01]  /*0630*/  MOV R15, UR20 ;  /* 0x00000014000f7c02 */ /* 0x000fe20008000f00 */
[----:B-1----:R-:W-:Y:S01]  /*0640*/  IMAD.WIDE R6, R9, 0x4, R6 ;  /* 0x0000000409067825 */ /* 0x002fe200078e0206 */
[----:B------:R-:W-:-:S05]  /*0650*/  MOV R9, UR20 ;  /* 0x0000001400097c02 */ /* 0x000fca0008000f00 */
[----:B------:R-:W-:Y:S02]  /*0660*/  IMAD.WIDE R8, R9, 0x4, R6 ;  /* 0x0000000409087825 */ /* 0x000fe400078e0206 */
[----:B0-----:R-:W4:Y:S02]  /*0670*/  LDG.E R6, desc[UR18][R6.64] ;  /* 0x0000001206067981 */ /* 0x001f24000c1e1900 */
[----:B---3--:R-:W-:Y:S01]  /*0680*/  IMAD.WIDE.U32 R4, R3, 0x4, R4 ;  /* 0x0000000403047825 */ /* 0x008fe200078e0004 */
[----:B------:R-:W-:Y:S01]  /*0690*/  IADD3.X R3, PT, PT, RZ, RZ, RZ, P0, !PT ;  /* 0x000000ffff037210 */ /* 0x000fe200007fe4ff */
[----:B------:R-:W3:Y:S01]  /*06a0*/  LDG.E R17, desc[UR18][R8.64] ;  /* 0x0000001208117981 */ /* 0x000ee2000c1e1900 */
[----:B--2---:R-:W-:-:S03]  /*06b0*/  LEA R2, P0, R10, UR6, 0x2 ;  /* 0x000000060a027c11 */ /* 0x004fc6000f8010ff */
[----:B------:R-:W4:Y:S01]  /*06c0*/  LDG.E R5, desc[UR18][R4.64] ;  /* 0x0000001204057981 */ /* 0x000f22000c1e1900 */
[----:B------:R-:W-:Y:S01]  /*06d0*/  LEA.HI.X R3, R10, UR7, R3, 0x2, P0 ;  /* 0x000000070a037c11 */ /* 0x000fe200080f1403 */
[----:B------:R-:W-:-:S04]  /*06e0*/  IMAD.WIDE R10, R11, 0x4, R8 ;  /* 0x000000040b0a7825 */ /* 0x000fc800078e0208 */
[----:B------:R-:W3:Y:S01]  /*06f0*/  LDG.E R16, desc[UR18][R2.64+0x4] ;  /* 0x0000041202107981 */ /* 0x000ee2000c1e1900 */
[----:B------:R-:W-:-:S03]  /*0700*/  IMAD.WIDE R14, R15, 0x4, R10 ;  /* 0x000000040f0e7825 */ /* 0x000fc600078e020a */
[----:B------:R-:W2:Y:S04]  /*0710*/  LDG.E R19, desc[UR18][R10.64] ;  /* 0x000000120a137981 */ /* 0x000ea8000c1e1900 */
[----:B------:R-:W2:Y:S04]  /*0720*/  LDG.E R18, desc[UR18][R2.64+0x8] ;  /* 0x0000081202127981 */ /* 0x000ea8000c1e1900 */
[----:B------:R-:W5:Y:S04]  /*0730*/  LDG.E R20, desc[UR18][R2.64+0xc] ;  /* 0x00000c1202147981 */ /* 0x000f68000c1e1900 */
[----:B------:R-:W5:Y:S01]  /*0740*/  LDG.E R14, desc[UR18][R14.64] ;  /* 0x000000120e0e7981 */ /* 0x000f62000c1e1900 */
[----:B------:R-:W-:Y:S01]  /*0750*/  UIADD3 UR4, UPT, UPT, UR4, 0x4, URZ ;  /* 0x0000000404047890 */ /* 0x000fe2000fffe0ff */
[----:B----4-:R-:W-:-:S04]  /*0760*/  FFMA R5, R5, R6, R12 ;  /* 0x0000000605057223 */ /* 0x010fc8000000000c */
[----:B---3--:R-:W-:-:S04]  /*0770*/  FFMA R5, R16, R17, R5 ;  /* 0x0000001110057223 */ /* 0x008fc80000000005 */
[----:B--2---:R-:W-:-:S04]  /*0780*/  FFMA R5, R18, R19, R5 ;  /* 0x0000001312057223 */ /* 0x004fc80000000005 */
[----:B-----5:R-:W-:-:S07]  /*0790*/  FFMA R12, R20, R14, R5 ;  /* 0x0000000e140c7223 */ /* 0x020fce0000000005 */
.L_x_3:
[----:B------:R-:W-:Y:S05]  /*07a0*/  BRA.U !UP1, `(.L_x_2) ;  /* 0x0000000109a87547 */ /* 0x000fea000b800000 */
[----:B------:R-:W-:Y:S01]  /*07b0*/  UISETP.NE.AND UP0, UPT, UR5, 0x1, UPT ;  /* 0x000000010500788c */ /* 0x000fe2000bf05270 */
[----:B------:R-:W-:Y:S01]  /*07c0*/  MOV R7, UR4 ;  /* 0x0000000400077c02 */ /* 0x000fe20008000f00 */
[----:B------:R-:W-:Y:S02]  /*07d0*/  ULOP3.LUT UR5, UR20, 0x1, URZ, 0xc0, !UPT ;  /* 0x0000000114057892 */ /* 0x000fe4000f8ec0ff */
[----:B------:R-:W-:Y:S02]  /*07e0*/  MOV R15, UR20 ;  /* 0x00000014000f7c02 */ /* 0x000fe40008000f00 */
[----:B------:R-:W-:Y:S01]  /*07f0*/  UISETP.NE.U32.AND UP1, UPT, UR5, 0x1, UPT ;  /* 0x000000010500788c */ /* 0x000fe2000bf25070 */
[----:B------:R-:W-:-:S04]  /*0800*/  PLOP3.LUT P1, PT, PT, PT, UP0, 0x80, 0x8 ;  /* 0x000000000008781c */ /* 0x000fc80003f2f008 */
[----:B------:R-:W1:Y:S01]  /*0810*/  @UP0 LDCU.128 UR8, c[0x0][0x380] ;  /* 0x00007000ff0807ac */ /* 0x000e620008000c00 */
[----:B------:R-:W-:Y:S01]  /*0820*/  PLOP3.LUT P0, PT, PT, PT, UP1, 0x80, 0x8 ;  /* 0x000000000008781c */ /* 0x000fe20003f0f018 */
[----:B------:R-:W2:Y:S04]  /*0830*/  @UP0 LDCU.64 UR6, c[0x0][0x380] ;  /* 0x00007000ff0607ac */ /* 0x000ea80008000a00 */
[----:B------:R-:W3:Y:S03]  /*0840*/  @!UP1 LDCU.128 UR12, c[0x0][0x380] ;  /* 0x00007000ff0c97ac */ /* 0x000ee60008000c00 */
[C---:B------:R-:W-:Y:S02]  /*0850*/  @P1 IADD3 R3, PT, PT, R13.reuse, UR4, RZ ;  /* 0x000000040d031c10 */ /* 0x040fe4000fffe0ff */
[----:B------:R-:W-:Y:S01]  /*0860*/  @P1 IADD3 R6, P2, PT, R13, UR4, RZ ;  /* 0x000000040d061c10 */ /* 0x000fe2000ff5e0ff */
[----:B------:R-:W-:Y:S01]  /*0870*/  @UP0 UIADD3 UR4, UPT, UPT, UR4, 0x2, URZ ;  /* 0x0000000204040890 */ /* 0x000fe2000fffe0ff */
[----:B-1----:R-:W-:Y:S01]  /*0880*/  MOV R11, UR9 ;  /* 0x00000009000b7c02 */ /* 0x002fe20008000f00 */
[----:B------:R-:W-:Y:S01]  /*0890*/  IMAD.U32 R10, RZ, RZ, UR8 ;  /* 0x00000008ff0a7e24 */ /* 0x000fe2000f8e00ff */
[----:B------:R-:W-:-:S02]  /*08a0*/  MOV R4, UR10 ;  /* 0x0000000a00047c02 */ /* 0x000fc40008000f00 */
[----:B------:R-:W-:Y:S01]  /*08b0*/  MOV R5, UR11 ;  /* 0x0000000b00057c02 */ /* 0x000fe20008000f00 */
[----:B------:R-:W-:-:S04]  /*08c0*/  @P1 IMAD.WIDE.U32 R10, R3, 0x4, R10 ;  /* 0x00000004030a1825 */ /* 0x000fc800078e000a */
[----:B------:R-:W-:Y:S01]  /*08d0*/  @P1 IMAD R3, R7, UR20, R0 ;  /* 0x0000001407031c24 */ /* 0x000fe2000f8e0200 */
[----:B------:R-:W-:Y:S01]  /*08e0*/  @P1 IADD3.X R7, PT, PT, RZ, RZ, RZ, P2, !PT ;  /* 0x000000ffff071210 */ /* 0x000fe200017fe4ff */
[----:B------:R-:W-:Y:S01]  /*08f0*/  IMAD.U32 R19, RZ, RZ, UR4 ;  /* 0x00000004ff137e24 */ /* 0x000fe2000f8e00ff */
[C---:B--2---:R-:W-:Y:S01]  /*0900*/  @P1 LEA R2, P2, R6.reuse, UR6, 0x2 ;  /* 0x0000000606021c11 */ /* 0x044fe2000f8410ff */
[----:B------:R-:W-:Y:S01]  /*0910*/  @P1 IMAD.WIDE R4, R3, 0x4, R4 ;  /* 0x0000000403041825 */ /* 0x000fe200078e0204 */
[----:B------:R-:W-:Y:S01]  /*0920*/  @!P0 IADD3 R17, PT, PT, R13, UR4, RZ ;  /* 0x000000040d118c10 */ /* 0x000fe2000fffe0ff */
[----:B0-----:R-:W2:Y:S01]  /*0930*/  @P1 LDG.E R11, desc[UR18][R10.64] ;  /* 0x000000120a0b1981 */ /* 0x001ea2000c1e1900 */
[----:B------:R-:W-:Y:S01]  /*0940*/  @P1 LEA.HI.X R3, R6, UR7, R7, 0x2, P2 ;  /* 0x0000000706031c11 */ /* 0x000fe200090f1407 */
[----:B------:R-:W-:Y:S01]  /*0950*/  @!P0 IMAD R19, R19, UR20, R0 ;  /* 0x0000001413138c24 */ /* 0x000fe2000f8e0200 */
[----:B---3--:R-:W-:Y:S01]  /*0960*/  MOV R6, UR12 ;  /* 0x0000000c00067c02 */ /* 0x008fe20008000f00 */
[----:B------:R-:W-:Y:S01]  /*0970*/  @P1 IMAD.WIDE R14, R15, 0x4, R4 ;  /* 0x000000040f0e1825 */ /* 0x000fe200078e0204 */
[----:B------:R-:W-:Y:S01]  /*0980*/  MOV R7, UR13 ;  /* 0x0000000d00077c02 */ /* 0x000fe20008000f00 */
[----:B------:R-:W2:Y:S01]  /*0990*/  @P1 LDG.E R4, desc[UR18][R4.64] ;  /* 0x0000001204041981 */ /* 0x000ea2000c1e1900 */
[----:B------:R-:W-:-:S02]  /*09a0*/  MOV R8, UR14 ;  /* 0x0000000e00087c02 */ /* 0x000fc40008000f00 */
[----:B------:R-:W-:Y:S01]  /*09b0*/  MOV R9, UR15 ;  /* 0x0000000f00097c02 */ /* 0x000fe20008000f00 */
[----:B------:R-:W-:Y:S01]  /*09c0*/  @!P0 IMAD.WIDE.U32 R6, R17, 0x4, R6 ;  /* 0x0000000411068825 */ /* 0x000fe200078e0006 */
[----:B------:R-:W3:Y:S03]  /*09d0*/  @P1 LDG.E R14, desc[UR18][R14.64] ;  /* 0x000000120e0e1981 */ /* 0x000ee6000c1e1900 */
[----:B------:R-:W-:Y:S01]  /*09e0*/  @!P0 IMAD.WIDE R8, R19, 0x4, R8 ;  /* 0x0000000413088825 */ /* 0x000fe200078e0208 */
[----:B------:R-:W3:Y:S04]  /*09f0*/  @P1 LDG.E R2, desc[UR18][R2.64+0x4] ;  /* 0x0000041202021981 */ /* 0x000ee8000c1e1900 */
[----:B------:R-:W4:Y:S04]  /*0a00*/  @!P0 LDG.E R7, desc[UR18][R6.64] ;  /* 0x0000001206078981 */ /* 0x000f28000c1e1900 */
[----:B------:R-:W4:Y:S01]  /*0a10*/  @!P0 LDG.E R8, desc[UR18][R8.64] ;  /* 0x0000001208088981 */ /* 0x000f22000c1e1900 */
[----:B--2---:R-:W-:-:S04]  /*0a20*/  @P1 FFMA R11, R11, R4, R12 ;  /* 0x000000040b0b1223 */ /* 0x004fc8000000000c */
[----:B---3--:R-:W-:-:S04]  /*0a30*/  @P1 FFMA R12, R2, R14, R11 ;  /* 0x0000000e020c1223 */ /* 0x008fc8000000000b */
[----:B----4-:R-:W-:-:S07]  /*0a40*/  @!P0 FFMA R12, R7, R8, R12 ;  /* 0x00000008070c8223 */ /* 0x010fce000000000c */
.L_x_2:
[----:B------:R-:W1:Y:S01]  /*0a50*/  LDC.64 R2, c[0x0][0x390] ;  /* 0x0000e400ff027b82 */ /* 0x000e620000000a00 */
[----:B------:R-:W-:-:S05]  /*0a60*/  IADD3 R13, PT, PT, R0, R13, RZ ;  /* 0x0000000d000d7210 */ /* 0x000fca0007ffe0ff */
[----:B-1----:R-:W-:-:S05]  /*0a70*/  IMAD.WIDE R2, R13, 0x4, R2 ;  /* 0x000000040d027825 */ /* 0x002fca00078e0202 */
[----:B0-----:R-:W-:Y:S01]  /*0a80*/  STG.E desc[UR18][R2.64], R12 ;  /* 0x0000000c02007986 */ /* 0x001fe2000c101912 */
[----:B------:R-:W-:Y:S05]  /*0a90*/  EXIT ;  /* 0x000000000000794d */ /* 0x000fea0003800000 */
.L_x_4:
[----:B------:R-:W-:-:S00]  /*0aa0*/  BRA `(.L_x_4) ;  /* 0xfffffffc00fc7947 */ /* 0x000fc0000383ffff */
[----:B------:R-:W-:-:S00]  /*0ab0*/  NOP ;  /* 0x0000000000007918 */ /* 0x000fc00000000000 */
        /* <DEDUP_REMOVED lines=12> */
.L_x_5:


//--------------------- .nv.shared.reserved.0     --------------------------
	.section	.nv.shared.reserved.0,"aw",@nobits
	.weak		__nv_reservedSMEM_offset_0_alias
	.size		__nv_reservedSMEM_offset_0_alias, 0, 64
	.other		__nv_reservedSMEM_offset_0_alias,@"STO_CUDA_RESERVED_SHARED STV_DEFAULT"
__nv_reservedSMEM_offset_0_alias:
	.zero		0
	.zero		64


//--------------------- .nv.constant0._Z19squaredMatMulKernelPfS_S_i --------------------------
	.section	.nv.constant0._Z19squaredMatMulKernelPfS_S_i,"a",@progbits
	.sectionflags	@""
	.align	4
.nv.constant0._Z19squaredMatMulKernelPfS_S_i:
	.zero		924


//--------------------- SYMBOLS --------------------------

	.type		.nv.reservedSmem.offset0,@object
	.size		.nv.reservedSmem.offset0,0x4
